//
// Generated by NVIDIA NVVM Compiler
//
// Compiler Build ID: CL-36424714
// Cuda compilation tools, release 13.0, V13.0.88
// Based on NVVM 20.0.0
//

.version 9.0
.target sm_100
.address_size 64

	// .globl	_Z17sobel_convolutionPiPKjiii
.extern .func  (.param .b32 func_retval0) vprintf
(
	.param .b64 vprintf_param_0,
	.param .b64 vprintf_param_1
)
;
.const .align 4 .b8 Gx[36];
.const .align 4 .b8 Gy[36];
// _ZZ17sobel_convolutionPiPKjiiiE4N_ds has been demoted
.global .align 1 .b8 $str[7] = {118, 58, 32, 37, 100, 10};

.visible .entry _Z17sobel_convolutionPiPKjiii(
	.param .u64 .ptr .align 1 _Z17sobel_convolutionPiPKjiii_param_0,
	.param .u64 .ptr .align 1 _Z17sobel_convolutionPiPKjiii_param_1,
	.param .u32 _Z17sobel_convolutionPiPKjiii_param_2,
	.param .u32 _Z17sobel_convolutionPiPKjiii_param_3,
	.param .u32 _Z17sobel_convolutionPiPKjiii_param_4
)
{
	.local .align 8 .b8 	__local_depot0[8];
	.reg .b64 	%SP;
	.reg .b64 	%SPL;
	.reg .pred 	%p<11>;
	.reg .b32 	%r<73>;
	.reg .b64 	%rd<15>;
	// demoted variable
	.shared .align 4 .b8 _ZZ17sobel_convolutionPiPKjiiiE4N_ds[4624];
	mov.u64 	%SPL, __local_depot0;
	cvta.local.u64 	%SP, %SPL;
	ld.param.u64 	%rd3, [_Z17sobel_convolutionPiPKjiii_param_0];
	ld.param.u64 	%rd2, [_Z17sobel_convolutionPiPKjiii_param_1];
	ld.param.u32 	%r7, [_Z17sobel_convolutionPiPKjiii_param_2];
	ld.param.u32 	%r10, [_Z17sobel_convolutionPiPKjiii_param_3];
	ld.param.u32 	%r9, [_Z17sobel_convolutionPiPKjiii_param_4];
	cvta.to.global.u64 	%rd1, %rd3;
	mov.u32 	%r11, %ctaid.x;
	mov.u32 	%r12, %ntid.x;
	mov.u32 	%r1, %tid.x;
	mad.lo.s32 	%r2, %r11, %r12, %r1;
	mov.u32 	%r13, %ctaid.y;
	mov.u32 	%r14, %ntid.y;
	mov.u32 	%r3, %tid.y;
	mad.lo.s32 	%r15, %r13, %r14, %r3;
	mad.lo.s32 	%r5, %r7, %r15, %r2;
	setp.ge.s32 	%p1, %r2, %r7;
	setp.ge.s32 	%p2, %r15, %r10;
	or.pred  	%p3, %p1, %p2;
	@%p3 bra 	$L__BB0_6;
	cvta.to.global.u64 	%rd4, %rd2;
	mul.wide.s32 	%rd5, %r5, 4;
	add.s64 	%rd6, %rd4, %rd5;
	ld.global.u32 	%r16, [%rd6];
	mad.lo.s32 	%r17, %r3, 34, %r1;
	shl.b32 	%r18, %r17, 2;
	mov.u32 	%r19, _ZZ17sobel_convolutionPiPKjiiiE4N_ds;
	add.s32 	%r6, %r19, %r18;
	st.shared.u32 	[%r6+140], %r16;
	bar.sync 	0;
	setp.eq.s32 	%p4, %r2, 0;
	add.s32 	%r20, %r2, 1;
	setp.ge.s32 	%p5, %r20, %r7;
	or.pred  	%p6, %p4, %p5;
	@%p6 bra 	$L__BB0_6;
	setp.eq.s32 	%p7, %r15, 0;
	add.s32 	%r21, %r15, 1;
	setp.ge.u32 	%p8, %r21, %r10;
	or.pred  	%p9, %p7, %p8;
	@%p9 bra 	$L__BB0_6;
	ld.shared.u32 	%r22, [%r6];
	ld.const.u32 	%r23, [Gx];
	mul.lo.s32 	%r24, %r23, %r22;
	ld.const.u32 	%r25, [Gy];
	mul.lo.s32 	%r26, %r25, %r22;
	ld.shared.u32 	%r27, [%r6+4];
	ld.const.u32 	%r28, [Gx+4];
	mad.lo.s32 	%r29, %r28, %r27, %r24;
	ld.const.u32 	%r30, [Gy+4];
	mad.lo.s32 	%r31, %r30, %r27, %r26;
	ld.shared.u32 	%r32, [%r6+8];
	ld.const.u32 	%r33, [Gx+8];
	mad.lo.s32 	%r34, %r33, %r32, %r29;
	ld.const.u32 	%r35, [Gy+8];
	mad.lo.s32 	%r36, %r35, %r32, %r31;
	ld.shared.u32 	%r37, [%r6+136];
	ld.const.u32 	%r38, [Gx+12];
	mad.lo.s32 	%r39, %r38, %r37, %r34;
	ld.const.u32 	%r40, [Gy+12];
	mad.lo.s32 	%r41, %r40, %r37, %r36;
	ld.shared.u32 	%r42, [%r6+140];
	ld.const.u32 	%r43, [Gx+16];
	mad.lo.s32 	%r44, %r43, %r42, %r39;
	ld.const.u32 	%r45, [Gy+16];
	mad.lo.s32 	%r46, %r45, %r42, %r41;
	ld.shared.u32 	%r47, [%r6+144];
	ld.const.u32 	%r48, [Gx+20];
	mad.lo.s32 	%r49, %r48, %r47, %r44;
	ld.const.u32 	%r50, [Gy+20];
	mad.lo.s32 	%r51, %r50, %r47, %r46;
	ld.shared.u32 	%r52, [%r6+272];
	ld.const.u32 	%r53, [Gx+24];
	mad.lo.s32 	%r54, %r53, %r52, %r49;
	ld.const.u32 	%r55, [Gy+24];
	mad.lo.s32 	%r56, %r55, %r52, %r51;
	ld.shared.u32 	%r57, [%r6+276];
	ld.const.u32 	%r58, [Gx+28];
	mad.lo.s32 	%r59, %r58, %r57, %r54;
	ld.const.u32 	%r60, [Gy+28];
	mad.lo.s32 	%r61, %r60, %r57, %r56;
	ld.shared.u32 	%r62, [%r6+280];
	ld.const.u32 	%r63, [Gx+32];
	mad.lo.s32 	%r64, %r63, %r62, %r59;
	ld.const.u32 	%r65, [Gy+32];
	mad.lo.s32 	%r66, %r65, %r62, %r61;
	mul.lo.s32 	%r67, %r64, %r64;
	mad.lo.s32 	%r68, %r66, %r66, %r67;
	add.u64 	%rd7, %SP, 0;
	add.u64 	%rd8, %SPL, 0;
	st.local.u32 	[%rd8], %r68;
	mov.u64 	%rd9, $str;
	cvta.global.u64 	%rd10, %rd9;
	{ // callseq 0, 0
	.param .b64 param0;
	st.param.b64 	[param0], %rd10;
	.param .b64 param1;
	st.param.b64 	[param1], %rd7;
	.param .b32 retval0;
	call.uni (retval0), 
	vprintf, 
	(
	param0, 
	param1
	);
	ld.param.b32 	%r69, [retval0];
	} // callseq 0
	setp.le.s32 	%p10, %r68, %r9;
	@%p10 bra 	$L__BB0_5;
	add.s64 	%rd14, %rd1, %rd5;
	mov.b32 	%r72, 255;
	st.global.u32 	[%rd14], %r72;
	bra.uni 	$L__BB0_6;
$L__BB0_5:
	add.s64 	%rd12, %rd1, %rd5;
	mov.b32 	%r71, 0;
	st.global.u32 	[%rd12], %r71;
$L__BB0_6:
	ret;

}


// ===== COMPILED SASS (sm_100) =====

	.target	sm_100

	.elftype	@"ET_EXEC"


//--------------------- .note.nv.tkinfo           --------------------------
	.section	.note.nv.tkinfo,"",@"SHT_NOTE"
	.sectionflags	@"SHF_NOTE_NV_TKINFO"
	.tkinfo
        /*0018*/ 	.word	0x00000002
        /*0030*/ 	.string	""
        /*0030*/ 	.string	"ptxas"
        /*0030*/ 	.string	"Cuda compilation tools, release 13.0, V13.0.88"
        /*0030*/ 	.string	"Build cuda_13.0.r13.0/compiler.36424714_0"
        /*0030*/ 	.string	"-arch sm_100 -m 64 "



//--------------------- .note.nv.cuinfo           --------------------------
	.section	.note.nv.cuinfo,"",@"SHT_NOTE"
	.sectionflags	@"SHF_NOTE_NV_CUINFO"
        /*0018*/ 	.short	0x0002
        /*001a*/ 	.short	0x0064
        /*001c*/ 	.short	0x0082
	.zero		2


//--------------------- .nv.info                  --------------------------
	.section	.nv.info,"",@"SHT_CUDA_INFO"
	.align	4


	//----- nvinfo : EIATTR_REGCOUNT
	.align		4
        /*0000*/ 	.byte	0x04, 0x2f
        /*0002*/ 	.short	(.L_4 - .L_3)
	.align		4
.L_3:
        /*0004*/ 	.word	index@(_Z17sobel_convolutionPiPKjiii)
        /*0008*/ 	.word	0x00000018


	//----- nvinfo : EIATTR_FRAME_SIZE
	.align		4
.L_4:
        /*000c*/ 	.byte	0x04, 0x11
        /*000e*/ 	.short	(.L_6 - .L_5)
	.align		4
.L_5:
        /*0010*/ 	.word	index@(_Z17sobel_convolutionPiPKjiii)
        /*0014*/ 	.word	0x00000008


	//----- nvinfo : EIATTR_MIN_STACK_SIZE
	.align		4
.L_6:
        /*0018*/ 	.byte	0x04, 0x12
        /*001a*/ 	.short	(.L_8 - .L_7)
	.align		4
.L_7:
        /*001c*/ 	.word	index@(_Z17sobel_convolutionPiPKjiii)
        /*0020*/ 	.word	0x00000008
.L_8:


//--------------------- .nv.compat                --------------------------
	.section	.nv.compat,"",@"SHT_CUDA_COMPAT_INFO"
	.align	4
        /*0000*/ 	.byte	0x02, 0x09, 0x00, 0x00, 0x02, 0x02, 0x01, 0x00, 0x02, 0x05, 0x05, 0x00, 0x03, 0x07, 0x01, 0x01
        /*0010*/ 	.byte	0x02, 0x03, 0x00, 0x00, 0x02, 0x06, 0x01, 0x00, 0x04, 0x0b, 0x08, 0x00, 0x09, 0x00, 0x00, 0x00
        /*0020*/ 	.byte	0x00, 0x00, 0x00, 0x00


//--------------------- .nv.info._Z17sobel_convolutionPiPKjiii --------------------------
	.section	.nv.info._Z17sobel_convolutionPiPKjiii,"",@"SHT_CUDA_INFO"
	.sectionflags	@""
	.align	4


	//----- nvinfo : EIATTR_CUDA_API_VERSION
	.align		4
        /*0000*/ 	.byte	0x04, 0x37
        /*0002*/ 	.short	(.L_10 - .L_9)
.L_9:
        /*0004*/ 	.word	0x00000082


	//----- nvinfo : EIATTR_KPARAM_INFO
	.align		4
.L_10:
        /*0008*/ 	.byte	0x04, 0x17
        /*000a*/ 	.short	(.L_12 - .L_11)
.L_11:
        /*000c*/ 	.word	0x00000000
        /*0010*/ 	.short	0x0004
        /*0012*/ 	.short	0x0018
        /*0014*/ 	.byte	0x00, 0xf0, 0x11, 0x00


	//----- nvinfo : EIATTR_KPARAM_INFO
	.align		4
.L_12:
        /*0018*/ 	.byte	0x04, 0x17
        /*001a*/ 	.short	(.L_14 - .L_13)
.L_13:
        /*001c*/ 	.word	0x00000000
        /*0020*/ 	.short	0x0003
        /*0022*/ 	.short	0x0014
        /*0024*/ 	.byte	0x00, 0xf0, 0x11, 0x00


	//----- nvinfo : EIATTR_KPARAM_INFO
	.align		4
.L_14:
        /*0028*/ 	.byte	0x04, 0x17
        /*002a*/ 	.short	(.L_16 - .L_15)
.L_15:
        /*002c*/ 	.word	0x00000000
        /*0030*/ 	.short	0x0002
        /*0032*/ 	.short	0x0010
        /*0034*/ 	.byte	0x00, 0xf0, 0x11, 0x00


	//----- nvinfo : EIATTR_KPARAM_INFO
	.align		4
.L_16:
        /*0038*/ 	.byte	0x04, 0x17
        /*003a*/ 	.short	(.L_18 - .L_17)
.L_17:
        /*003c*/ 	.word	0x00000000
        /*0040*/ 	.short	0x0001
        /*0042*/ 	.short	0x0008
        /*0044*/ 	.byte	0x00, 0xf5, 0x21, 0x00


	//----- nvinfo : EIATTR_KPARAM_INFO
	.align		4
.L_18:
        /*0048*/ 	.byte	0x04, 0x17
        /*004a*/ 	.short	(.L_20 - .L_19)
.L_19:
        /*004c*/ 	.word	0x00000000
        /*0050*/ 	.short	0x0000
        /*0052*/ 	.short	0x0000
        /*0054*/ 	.byte	0x00, 0xf5, 0x21, 0x00


	//----- nvinfo : EIATTR_SPARSE_MMA_MASK
	.align		4
.L_20:
        /*0058*/ 	.byte	0x03, 0x50
        /*005a*/ 	.short	0x0000


	//----- nvinfo : EIATTR_MAXREG_COUNT
	.align		4
        /*005c*/ 	.byte	0x03, 0x1b
        /*005e*/ 	.short	0x00ff


	//----- nvinfo : EIATTR_NUM_BARRIERS
	.align		4
        /*0060*/ 	.byte	0x02, 0x4c
        /*0062*/ 	.byte	0x01
	.zero		1


	//----- nvinfo : EIATTR_EXTERNS
	.align		4
        /*0064*/ 	.byte	0x04, 0x0f
        /*0066*/ 	.short	(.L_22 - .L_21)


	//   ....[0]....
	.align		4
.L_21:
        /*0068*/ 	.word	index@(vprintf)


	//----- nvinfo : EIATTR_MERCURY_ISA_VERSION
	.align		4
.L_22:
        /*006c*/ 	.byte	0x03, 0x5f
        /*006e*/ 	.short	0x0101


	//----- nvinfo : EIATTR_VRC_CTA_INIT_COUNT
	.align		4
        /*0070*/ 	.byte	0x02, 0x4a
	.zero		1
	.zero		1


	//----- nvinfo : EIATTR_SYSCALL_OFFSETS
	.align		4
        /*0074*/ 	.byte	0x04, 0x46
        /*0076*/ 	.short	(.L_24 - .L_23)


	//   ....[0]....
.L_23:
        /*0078*/ 	.word	0x000004f0


	//----- nvinfo : EIATTR_EXIT_INSTR_OFFSETS
	.align		4
.L_24:
        /*007c*/ 	.byte	0x04, 0x1c
        /*007e*/ 	.short	(.L_26 - .L_25)


	//   ....[0]....
.L_25:
        /*0080*/ 	.word	0x00000110


	//   ....[1]....
        /*0084*/ 	.word	0x00000210


	//   ....[2]....
        /*0088*/ 	.word	0x00000250


	//   ....[3]....
        /*008c*/ 	.word	0x00000560


	//   ....[4]....
        /*0090*/ 	.word	0x000005a0


	//----- nvinfo : EIATTR_CRS_STACK_SIZE
	.align		4
.L_26:
        /*0094*/ 	.byte	0x04, 0x1e
        /*0096*/ 	.short	(.L_28 - .L_27)
.L_27:
        /*0098*/ 	.word	0x00000000


	//----- nvinfo : EIATTR_CBANK_PARAM_SIZE
	.align		4
.L_28:
        /*009c*/ 	.byte	0x03, 0x19
        /*009e*/ 	.short	0x001c


	//----- nvinfo : EIATTR_PARAM_CBANK
	.align		4
        /*00a0*/ 	.byte	0x04, 0x0a
        /*00a2*/ 	.short	(.L_30 - .L_29)
	.align		4
.L_29:
        /*00a4*/ 	.word	index@(.nv.constant0._Z17sobel_convolutionPiPKjiii)
        /*00a8*/ 	.short	0x0380
        /*00aa*/ 	.short	0x001c


	//----- nvinfo : EIATTR_SW_WAR
	.align		4
.L_30:
        /*00ac*/ 	.byte	0x04, 0x36
        /*00ae*/ 	.short	(.L_32 - .L_31)
.L_31:
        /*00b0*/ 	.word	0x00000008
.L_32:


//--------------------- .nv.callgraph             --------------------------
	.section	.nv.callgraph,"",@"SHT_CUDA_CALLGRAPH"
	.align	4
	.sectionentsize	8
	.align		4
        /*0000*/ 	.word	0x00000000
	.align		4
        /*0004*/ 	.word	0xffffffff
	.align		4
        /*0008*/ 	.word	index@(_Z17sobel_convolutionPiPKjiii)
	.align		4
        /*000c*/ 	.word	index@(vprintf)
	.align		4
        /*0010*/ 	.word	0x00000000
	.align		4
        /*0014*/ 	.word	0xfffffffe
	.align		4
        /*0018*/ 	.word	0x00000000
	.align		4
        /*001c*/ 	.word	0xfffffffd
	.align		4
        /*0020*/ 	.word	0x00000000
	.align		4
        /*0024*/ 	.word	0xfffffffc


//--------------------- .nv.constant4             --------------------------
	.section	.nv.constant4,"a",@progbits
	.align	8
	.align		8
.nv.constant4:
        /*0000*/ 	.dword	vprintf
	.align		8
        /*0008*/ 	.dword	$str


//--------------------- .nv.constant3             --------------------------
	.section	.nv.constant3,"a",@progbits
	.align	4
.nv.constant3:
	.type		Gx,@object
	.size		Gx,(Gy - Gx)
Gx:
	.zero		36
	.type		Gy,@object
	.size		Gy,(.L_1 - Gy)
Gy:
	.zero		36
.L_1:


//--------------------- .text._Z17sobel_convolutionPiPKjiii --------------------------
	.section	.text._Z17sobel_convolutionPiPKjiii,"ax",@progbits
	.align	128
        .global         _Z17sobel_convolutionPiPKjiii
        .type           _Z17sobel_convolutionPiPKjiii,@function
        .size           _Z17sobel_convolutionPiPKjiii,(.L_x_2 - _Z17sobel_convolutionPiPKjiii)
        .other          _Z17sobel_convolutionPiPKjiii,@"STO_CUDA_ENTRY STV_DEFAULT"
_Z17sobel_convolutionPiPKjiii:
.text._Z17sobel_convolutionPiPKjiii:
[----:B------:R-:W0:Y:S01]  /*0000*/  LDC R1, c[0x0][0x37c] ;  /* 0x0000df00ff017b82 */ /* 0x000e220000000800 */
[----:B------:R-:W1:Y:S01]  /*0010*/  S2R R4, SR_TID.Y ;  /* 0x0000000000047919 */ /* 0x000e620000002200 */
[----:B------:R-:W2:Y:S06]  /*0020*/  LDCU UR5, c[0x0][0x2fc] ;  /* 0x00005f80ff0577ac */ /* 0x000eac0008000800 */
[----:B------:R-:W3:Y:S01]  /*0030*/  LDC R0, c[0x0][0x360] ;  /* 0x0000d800ff007b82 */ /* 0x000ee20000000800 */
[----:B0-----:R-:W-:Y:S01]  /*0040*/  IADD3 R1, PT, PT, R1, -0x8, RZ ;  /* 0xfffffff801017810 */ /* 0x001fe20007ffe0ff */
[----:B------:R-:W3:Y:S01]  /*0050*/  S2R R9, SR_TID.X ;  /* 0x0000000000097919 */ /* 0x000ee20000002100 */
[----:B------:R-:W0:Y:S01]  /*0060*/  LDCU.64 UR8, c[0x0][0x390] ;  /* 0x00007200ff0877ac */ /* 0x000e220008000a00 */
[----:B------:R-:W4:Y:S04]  /*0070*/  LDCU UR4, c[0x0][0x2f8] ;  /* 0x00005f00ff0477ac */ /* 0x000f280008000800 */
[----:B------:R-:W1:Y:S08]  /*0080*/  S2UR UR7, SR_CTAID.Y ;  /* 0x00000000000779c3 */ /* 0x000e700000002600 */
[----:B------:R-:W1:Y:S08]  /*0090*/  LDC R5, c[0x0][0x364] ;  /* 0x0000d900ff057b82 */ /* 0x000e700000000800 */
[----:B------:R-:W3:Y:S01]  /*00a0*/  S2UR UR6, SR_CTAID.X ;  /* 0x00000000000679c3 */ /* 0x000ee20000002500 */
[----:B----4-:R-:W-:-:S04]  /*00b0*/  IADD3 R6, P1, PT, R1, UR4, RZ ;  /* 0x0000000401067c10 */ /* 0x010fc8000ff3e0ff */
[----:B--2---:R-:W-:Y:S01]  /*00c0*/  IADD3.X R7, PT, PT, RZ, UR5, RZ, P1, !PT ;  /* 0x00000005ff077c10 */ /* 0x004fe20008ffe4ff */
[----:B-1----:R-:W-:-:S05]  /*00d0*/  IMAD R5, R5, UR7, R4 ;  /* 0x0000000705057c24 */ /* 0x002fca000f8e0204 */
[----:B0-----:R-:W-:Y:S01]  /*00e0*/  ISETP.GE.AND P0, PT, R5, UR9, PT ;  /* 0x0000000905007c0c */ /* 0x001fe2000bf06270 */
[----:B---3--:R-:W-:-:S05]  /*00f0*/  IMAD R0, R0, UR6, R9 ;  /* 0x0000000600007c24 */ /* 0x008fca000f8e0209 */
[----:B------:R-:W-:-:S13]  /*0100*/  ISETP.GE.OR P0, PT, R0, UR8, P0 ;  /* 0x0000000800007c0c */ /* 0x000fda0008706670 */
[----:B------:R-:W-:Y:S05]  /*0110*/  @P0 EXIT ;  /* 0x000000000000094d */ /* 0x000fea0003800000 */
[----:B------:R-:W0:Y:S01]  /*0120*/  LDC.64 R2, c[0x0][0x388] ;  /* 0x0000e200ff027b82 */ /* 0x000e220000000a00 */
[----:B------:R-:W1:Y:S01]  /*0130*/  LDCU.64 UR36, c[0x0][0x358] ;  /* 0x00006b00ff2477ac */ /* 0x000e620008000a00 */
[----:B------:R-:W-:-:S04]  /*0140*/  IMAD R16, R5, UR8, R0 ;  /* 0x0000000805107c24 */ /* 0x000fc8000f8e0200 */
[----:B0-----:R-:W-:-:S06]  /*0150*/  IMAD.WIDE R2, R16, 0x4, R2 ;  /* 0x0000000410027825 */ /* 0x001fcc00078e0202 */
[----:B-1----:R-:W2:Y:S01]  /*0160*/  LDG.E R2, desc[UR36][R2.64] ;  /* 0x0000002402027981 */ /* 0x002ea2000c1e1900 */
[----:B------:R-:W0:Y:S01]  /*0170*/  S2UR UR5, SR_CgaCtaId ;  /* 0x00000000000579c3 */ /* 0x000e220000008800 */
[----:B------:R-:W-:Y:S01]  /*0180*/  UMOV UR4, 0x400 ;  /* 0x0000040000047882 */ /* 0x000fe20000000000 */
[----:B------:R-:W-:Y:S01]  /*0190*/  IMAD R4, R4, 0x22, R9 ;  /* 0x0000002204047824 */ /* 0x000fe200078e0209 */
[----:B------:R-:W-:-:S04]  /*01a0*/  IADD3 R8, PT, PT, R0, 0x1, RZ ;  /* 0x0000000100087810 */ /* 0x000fc80007ffe0ff */
[----:B------:R-:W-:-:S04]  /*01b0*/  ISETP.GE.AND P0, PT, R8, UR8, PT ;  /* 0x0000000808007c0c */ /* 0x000fc8000bf06270 */
[----:B------:R-:W-:Y:S01]  /*01c0*/  ISETP.EQ.OR P0, PT, R0, RZ, P0 ;  /* 0x000000ff0000720c */ /* 0x000fe20000702670 */
[----:B0-----:R-:W-:-:S06]  /*01d0*/  ULEA UR4, UR5, UR4, 0x18 ;  /* 0x0000000405047291 */ /* 0x001fcc000f8ec0ff */
[----:B------:R-:W-:-:S05]  /*01e0*/  LEA R9, R4, UR4, 0x2 ;  /* 0x0000000404097c11 */ /* 0x000fca000f8e10ff */
[----:B--2---:R0:W-:Y:S01]  /*01f0*/  STS [R9+0x8c], R2 ;  /* 0x00008c0209007388 */ /* 0x0041e20000000800 */
[----:B------:R-:W-:Y:S06]  /*0200*/  BAR.SYNC.DEFER_BLOCKING 0x0 ;  /* 0x0000000000007b1d */ /* 0x000fec0000010000 */
[----:B------:R-:W-:Y:S05]  /*0210*/  @P0 EXIT ;  /* 0x000000000000094d */ /* 0x000fea0003800000 */
[----:B------:R-:W-:-:S04]  /*0220*/  IADD3 R0, PT, PT, R5, 0x1, RZ ;  /* 0x0000000105007810 */ /* 0x000fc80007ffe0ff */
[----:B------:R-:W-:-:S04]  /*0230*/  ISETP.GE.U32.AND P0, PT, R0, UR9, PT ;  /* 0x0000000900007c0c */ /* 0x000fc8000bf06070 */
[----:B------:R-:W-:-:S13]  /*0240*/  ISETP.EQ.OR P0, PT, R5, RZ, P0 ;  /* 0x000000ff0500720c */ /* 0x000fda0000702670 */
[----:B------:R-:W-:Y:S05]  /*0250*/  @P0 EXIT ;  /* 0x000000000000094d */ /* 0x000fea0003800000 */
[----:B------:R-:W0:Y:S01]  /*0260*/  LDS R0, [R9] ;  /* 0x0000000009007984 */ /* 0x000e220000000800 */
[----:B------:R-:W0:Y:S03]  /*0270*/  LDCU.128 UR4, c[0x3][URZ] ;  /* 0x00c00000ff0477ac */ /* 0x000e260008000c00 */
[----:B------:R-:W1:Y:S01]  /*0280*/  LDS R3, [R9+0x4] ;  /* 0x0000040009037984 */ /* 0x000e620000000800 */
[----:B------:R-:W2:Y:S03]  /*0290*/  LDCU.128 UR16, c[0x3][0x20] ;  /* 0x00c00400ff1077ac */ /* 0x000ea60008000c00 */
[----:B------:R-:W3:Y:S01]  /*02a0*/  LDS R5, [R9+0x8] ;  /* 0x0000080009057984 */ /* 0x000ee20000000800 */
[----:B------:R-:W4:Y:S03]  /*02b0*/  LDCU.128 UR8, c[0x3][0x30] ;  /* 0x00c00600ff0877ac */ /* 0x000f260008000c00 */
[----:B------:R-:W5:Y:S01]  /*02c0*/  LDS R11, [R9+0x88] ;  /* 0x00008800090b7984 */ /* 0x000f620000000800 */
[----:B------:R-:W4:Y:S03]  /*02d0*/  LDCU.128 UR12, c[0x3][0x10] ;  /* 0x00c00200ff0c77ac */ /* 0x000f260008000c00 */
[----:B------:R-:W4:Y:S04]  /*02e0*/  LDS R13, [R9+0x8c] ;  /* 0x00008c00090d7984 */ /* 0x000f280000000800 */
[----:B------:R-:W4:Y:S04]  /*02f0*/  LDS R15, [R9+0x90] ;  /* 0x00009000090f7984 */ /* 0x000f280000000800 */
[----:B------:R-:W4:Y:S04]  /*0300*/  LDS R17, [R9+0x110] ;  /* 0x0001100009117984 */ /* 0x000f280000000800 */
[----:B------:R-:W4:Y:S04]  /*0310*/  LDS R19, [R9+0x114] ;  /* 0x0001140009137984 */ /* 0x000f280000000800 */
[----:B------:R-:W4:Y:S01]  /*0320*/  LDS R21, [R9+0x118] ;  /* 0x0001180009157984 */ /* 0x000f220000000800 */
[----:B0-----:R-:W-:-:S02]  /*0330*/  IMAD R2, R0, UR4, RZ ;  /* 0x0000000400027c24 */ /* 0x001fc4000f8e02ff */
[----:B--2---:R-:W-:Y:S02]  /*0340*/  IMAD R0, R0, UR17, RZ ;  /* 0x0000001100007c24 */ /* 0x004fe4000f8e02ff */
[C---:B-1----:R-:W-:Y:S01]  /*0350*/  IMAD R2, R3.reuse, UR5, R2 ;  /* 0x0000000503027c24 */ /* 0x042fe2000f8e0202 */
[----:B------:R-:W0:Y:S01]  /*0360*/  LDCU.64 UR4, c[0x3][0x40] ;  /* 0x00c00800ff0477ac */ /* 0x000e220008000a00 */
[----:B------:R-:W-:Y:S02]  /*0370*/  IMAD R0, R3, UR18, R0 ;  /* 0x0000001203007c24 */ /* 0x000fe4000f8e0200 */
[C---:B---3--:R-:W-:Y:S02]  /*0380*/  IMAD R2, R5.reuse, UR6, R2 ;  /* 0x0000000605027c24 */ /* 0x048fe4000f8e0202 */
[----:B------:R-:W-:Y:S02]  /*0390*/  IMAD R0, R5, UR19, R0 ;  /* 0x0000001305007c24 */ /* 0x000fe4000f8e0200 */
[----:B-----5:R-:W-:-:S02]  /*03a0*/  IMAD R2, R11, UR7, R2 ;  /* 0x000000070b027c24 */ /* 0x020fc4000f8e0202 */
[----:B----4-:R-:W-:Y:S02]  /*03b0*/  IMAD R0, R11, UR8, R0 ;  /* 0x000000080b007c24 */ /* 0x010fe4000f8e0200 */
[C---:B------:R-:W-:Y:S02]  /*03c0*/  IMAD R2, R13.reuse, UR12, R2 ;  /* 0x0000000c0d027c24 */ /* 0x040fe4000f8e0202 */
[----:B------:R-:W-:Y:S02]  /*03d0*/  IMAD R0, R13, UR9, R0 ;  /* 0x000000090d007c24 */ /* 0x000fe4000f8e0200 */
[C---:B------:R-:W-:Y:S02]  /*03e0*/  IMAD R2, R15.reuse, UR13, R2 ;  /* 0x0000000d0f027c24 */ /* 0x040fe4000f8e0202 */
[----:B------:R-:W-:Y:S02]  /*03f0*/  IMAD R0, R15, UR10, R0 ;  /* 0x0000000a0f007c24 */ /* 0x000fe4000f8e0200 */
[----:B------:R-:W-:-:S02]  /*0400*/  IMAD R2, R17, UR14, R2 ;  /* 0x0000000e11027c24 */ /* 0x000fc4000f8e0202 */
[----:B------:R-:W-:Y:S02]  /*0410*/  IMAD R0, R17, UR11, R0 ;  /* 0x0000000b11007c24 */ /* 0x000fe4000f8e0200 */
[C---:B------:R-:W-:Y:S02]  /*0420*/  IMAD R2, R19.reuse, UR15, R2 ;  /* 0x0000000f13027c24 */ /* 0x040fe4000f8e0202 */
[----:B0-----:R-:W-:Y:S02]  /*0430*/  IMAD R0, R19, UR4, R0 ;  /* 0x0000000413007c24 */ /* 0x001fe4000f8e0200 */
[C---:B------:R-:W-:Y:S02]  /*0440*/  IMAD R2, R21.reuse, UR16, R2 ;  /* 0x0000001015027c24 */ /* 0x040fe4000f8e0202 */
[----:B------:R-:W-:Y:S01]  /*0450*/  IMAD R21, R21, UR5, R0 ;  /* 0x0000000515157c24 */ /* 0x000fe2000f8e0200 */
[----:B------:R-:W-:Y:S01]  /*0460*/  MOV R0, 0x0 ;  /* 0x0000000000007802 */ /* 0x000fe20000000f00 */
[----:B------:R-:W-:Y:S01]  /*0470*/  IMAD R2, R2, R2, RZ ;  /* 0x0000000202027224 */ /* 0x000fe200078e02ff */
[----:B------:R-:W0:Y:S02]  /*0480*/  LDCU.64 UR4, c[0x4][0x8] ;  /* 0x01000100ff0477ac */ /* 0x000e240008000a00 */
[----:B------:R1:W2:Y:S01]  /*0490*/  LDC.64 R8, c[0x4][R0] ;  /* 0x0100000000087b82 */ /* 0x0002a20000000a00 */
[----:B------:R-:W-:-:S05]  /*04a0*/  IMAD R2, R21, R21, R2 ;  /* 0x0000001515027224 */ /* 0x000fca00078e0202 */
[----:B------:R1:W-:Y:S01]  /*04b0*/  STL [R1], R2 ;  /* 0x0000000201007387 */ /* 0x0003e20000100800 */
[----:B0-----:R-:W-:Y:S02]  /*04c0*/  MOV R4, UR4 ;  /* 0x0000000400047c02 */ /* 0x001fe40008000f00 */
[----:B-1----:R-:W-:-:S07]  /*04d0*/  MOV R5, UR5 ;  /* 0x0000000500057c02 */ /* 0x002fce0008000f00 */
[----:B------:R-:W-:-:S07]  /*04e0*/  LEPC R20, `(.L_x_0) ;  /* 0x000000001014794e */ /* 0x000fce0000000000 */
[----:B--2---:R-:W-:Y:S05]  /*04f0*/  CALL.ABS.NOINC R8 ;  /* 0x0000000008007343 */ /* 0x004fea0003c00000 */
.L_x_0:
[----:B------:R-:W0:Y:S02]  /*0500*/  LDCU UR4, c[0x0][0x398] ;  /* 0x00007300ff0477ac */ /* 0x000e240008000800 */
[----:B0-----:R-:W-:-:S13]  /*0510*/  ISETP.GT.AND P0, PT, R2, UR4, PT ;  /* 0x0000000402007c0c */ /* 0x001fda000bf04270 */
[----:B------:R-:W0:Y:S01]  /*0520*/  @P0 LDC.64 R2, c[0x0][0x380] ;  /* 0x0000e000ff020b82 */ /* 0x000e220000000a00 */
[----:B------:R-:W-:Y:S01]  /*0530*/  @P0 MOV R5, 0xff ;  /* 0x000000ff00050802 */ /* 0x000fe20000000f00 */
[----:B0-----:R-:W-:-:S05]  /*0540*/  @P0 IMAD.WIDE R2, R16, 0x4, R2 ;  /* 0x0000000410020825 */ /* 0x001fca00078e0202 */
[----:B------:R0:W-:Y:S01]  /*0550*/  @P0 STG.E desc[UR36][R2.64], R5 ;  /* 0x0000000502000986 */ /* 0x0001e2000c101924 */
[----:B------:R-:W-:Y:S05]  /*0560*/  @P0 EXIT ;  /* 0x000000000000094d */ /* 0x000fea0003800000 */
[----:B0-----:R-:W0:Y:S02]  /*0570*/  LDC.64 R2, c[0x0][0x380] ;  /* 0x0000e000ff027b82 */ /* 0x001e240000000a00 */
[----:B0-----:R-:W-:-:S05]  /*0580*/  IMAD.WIDE R2, R16, 0x4, R2 ;  /* 0x0000000410027825 */ /* 0x001fca00078e0202 */
[----:B------:R-:W-:Y:S01]  /*0590*/  STG.E desc[UR36][R2.64], RZ ;  /* 0x000000ff02007986 */ /* 0x000fe2000c101924 */
[----:B------:R-:W-:Y:S05]  /*05a0*/  EXIT ;  /* 0x000000000000794d */ /* 0x000fea0003800000 */
.L_x_1:
[----:B------:R-:W-:-:S00]  /*05b0*/  BRA `(.L_x_1) ;  /* 0xfffffffc00fc7947 */ /* 0x000fc0000383ffff */
[----:B------:R-:W-:-:S00]  /*05c0*/  NOP ;  /* 0x0000000000007918 */ /* 0x000fc00000000000 */
        /* <DEDUP_REMOVED lines=11> */
.L_x_2:


//--------------------- .nv.global.init           --------------------------
	.section	.nv.global.init,"aw",@progbits
.nv.global.init:
	.type		$str,@object
	.size		$str,(.L_2 - $str)
$str:
        /*0000*/ 	.byte	0x76, 0x3a, 0x20, 0x25, 0x64, 0x0a, 0x00
.L_2:


//--------------------- .nv.shared._Z17sobel_convolutionPiPKjiii --------------------------
	.section	.nv.shared._Z17sobel_convolutionPiPKjiii,"aw",@nobits
	.sectionflags	@""
	.align	4
.nv.shared._Z17sobel_convolutionPiPKjiii:
	.zero		5648


//--------------------- .nv.shared.reserved.0     --------------------------
	.section	.nv.shared.reserved.0,"aw",@nobits
	.weak		__nv_reservedSMEM_offset_0_alias
	.size		__nv_reservedSMEM_offset_0_alias, 0, 64
	.other		__nv_reservedSMEM_offset_0_alias,@"STO_CUDA_RESERVED_SHARED STV_DEFAULT"
__nv_reservedSMEM_offset_0_alias:
	.zero		0
	.zero		64


//--------------------- .nv.constant0._Z17sobel_convolutionPiPKjiii --------------------------
	.section	.nv.constant0._Z17sobel_convolutionPiPKjiii,"a",@progbits
	.sectionflags	@""
	.align	4
.nv.constant0._Z17sobel_convolutionPiPKjiii:
	.zero		924


//--------------------- SYMBOLS --------------------------

	.type		.nv.reservedSmem.offset0,@object
	.size		.nv.reservedSmem.offset0,0x4
	.type		.nv.reservedSmem.cap,@object
	.size		.nv.reservedSmem.cap,0x4
	.type		vprintf,@function
